	.headerflags	@"EF_CUDA_TEXMODE_UNIFIED EF_CUDA_64BIT_ADDRESS EF_CUDA_ACCELERATORS EF_CUDA_SM90 EF_CUDA_VIRTUAL_SM(EF_CUDA_SM90)"
	.elftype	@"ET_EXEC"


//--------------------- .nv.info                  --------------------------
	.section	.nv.info,"",@"SHT_CUDA_INFO"
	.align	4


	//----- nvinfo : EIATTR_REGCOUNT
	.align		4
        /*0000*/ 	.byte	0x04, 0x2f
        /*0002*/ 	.short	(.L_1 - .L_0)
	.align		4
.L_0:
        /*0004*/ 	.word	index@(triton_poi_fused_add_mul_rsub_1)
        /*0008*/ 	.word	0x00000018


	//----- nvinfo : EIATTR_MIN_STACK_SIZE
	.align		4
.L_1:
        /*000c*/ 	.byte	0x04, 0x12
        /*000e*/ 	.short	(.L_3 - .L_2)
	.align		4
.L_2:
        /*0010*/ 	.word	index@(triton_poi_fused_add_mul_rsub_1)
        /*0014*/ 	.word	0x00000000


	//----- nvinfo : EIATTR_FRAME_SIZE
	.align		4
.L_3:
        /*0018*/ 	.byte	0x04, 0x11
        /*001a*/ 	.short	(.L_5 - .L_4)
	.align		4
.L_4:
        /*001c*/ 	.word	index@(triton_poi_fused_add_mul_rsub_1)
        /*0020*/ 	.word	0x00000000


	//----- nvinfo : EIATTR_MIN_STACK_SIZE
	.align		4
.L_5:
        /*0024*/ 	.byte	0x04, 0x12
        /*0026*/ 	.short	(.L_7 - .L_6)
	.align		4
.L_6:
        /*0028*/ 	.word	index@(triton_poi_fused_add_mul_rsub_1)
        /*002c*/ 	.word	0x00000000
.L_7:


//--------------------- .nv.info.triton_poi_fused_add_mul_rsub_1 --------------------------
	.section	.nv.info.triton_poi_fused_add_mul_rsub_1,"",@"SHT_CUDA_INFO"
	.sectionflags	@""
	.align	4


	//----- nvinfo : EIATTR_CUDA_API_VERSION
	.align		4
        /*0000*/ 	.byte	0x04, 0x37
        /*0002*/ 	.short	(.L_9 - .L_8)
.L_8:
        /*0004*/ 	.word	0x0000007c


	//----- nvinfo : EIATTR_KPARAM_INFO
	.align		4
.L_9:
        /*0008*/ 	.byte	0x04, 0x17
        /*000a*/ 	.short	(.L_11 - .L_10)
.L_10:
        /*000c*/ 	.word	0x00000000
        /*0010*/ 	.short	0x0005
        /*0012*/ 	.short	0x0028
        /*0014*/ 	.byte	0x00, 0xf0, 0x11, 0x00


	//----- nvinfo : EIATTR_KPARAM_INFO
	.align		4
.L_11:
        /*0018*/ 	.byte	0x04, 0x17
        /*001a*/ 	.short	(.L_13 - .L_12)
.L_12:
        /*001c*/ 	.word	0x00000000
        /*0020*/ 	.short	0x0004
        /*0022*/ 	.short	0x0020
        /*0024*/ 	.byte	0x00, 0xf4, 0x21, 0x00


	//----- nvinfo : EIATTR_KPARAM_INFO
	.align		4
.L_13:
        /*0028*/ 	.byte	0x04, 0x17
        /*002a*/ 	.short	(.L_15 - .L_14)
.L_14:
        /*002c*/ 	.word	0x00000000
        /*0030*/ 	.short	0x0003
        /*0032*/ 	.short	0x0018
        /*0034*/ 	.byte	0x00, 0xf4, 0x21, 0x00


	//----- nvinfo : EIATTR_KPARAM_INFO
	.align		4
.L_15:
        /*0038*/ 	.byte	0x04, 0x17
        /*003a*/ 	.short	(.L_17 - .L_16)
.L_16:
        /*003c*/ 	.word	0x00000000
        /*0040*/ 	.short	0x0002
        /*0042*/ 	.short	0x0010
        /*0044*/ 	.byte	0x00, 0xf4, 0x21, 0x00


	//----- nvinfo : EIATTR_KPARAM_INFO
	.align		4
.L_17:
        /*0048*/ 	.byte	0x04, 0x17
        /*004a*/ 	.short	(.L_19 - .L_18)
.L_18:
        /*004c*/ 	.word	0x00000000
        /*0050*/ 	.short	0x0001
        /*0052*/ 	.short	0x0008
        /*0054*/ 	.byte	0x00, 0xf4, 0x21, 0x00


	//----- nvinfo : EIATTR_KPARAM_INFO
	.align		4
.L_19:
        /*0058*/ 	.byte	0x04, 0x17
        /*005a*/ 	.short	(.L_21 - .L_20)
.L_20:
        /*005c*/ 	.word	0x00000000
        /*0060*/ 	.short	0x0000
        /*0062*/ 	.short	0x0000
        /*0064*/ 	.byte	0x00, 0xf4, 0x21, 0x00


	//----- nvinfo : EIATTR_SPARSE_MMA_MASK
	.align		4
.L_21:
        /*0068*/ 	.byte	0x03, 0x50
        /*006a*/ 	.short	0x0000


	//----- nvinfo : EIATTR_MAXREG_COUNT
	.align		4
        /*006c*/ 	.byte	0x03, 0x1b
        /*006e*/ 	.short	0x00ff


	//----- nvinfo : EIATTR_EXIT_INSTR_OFFSETS
	.align		4
        /*0070*/ 	.byte	0x04, 0x1c
        /*0072*/ 	.short	(.L_23 - .L_22)


	//   ....[0]....
.L_22:
        /*0074*/ 	.word	0x00000260


	//   ....[1]....
        /*0078*/ 	.word	0x00000280


	//----- nvinfo : EIATTR_REQNTID
	.align		4
.L_23:
        /*007c*/ 	.byte	0x04, 0x10
        /*007e*/ 	.short	(.L_25 - .L_24)
.L_24:
        /*0080*/ 	.word	0x00000020
        /*0084*/ 	.word	0x00000001
        /*0088*/ 	.word	0x00000001


	//----- nvinfo : EIATTR_CBANK_PARAM_SIZE
	.align		4
.L_25:
        /*008c*/ 	.byte	0x03, 0x19
        /*008e*/ 	.short	0x002c


	//----- nvinfo : EIATTR_PARAM_CBANK
	.align		4
        /*0090*/ 	.byte	0x04, 0x0a
        /*0092*/ 	.short	(.L_27 - .L_26)
	.align		4
.L_26:
        /*0094*/ 	.word	index@(.nv.constant0.triton_poi_fused_add_mul_rsub_1)
        /*0098*/ 	.short	0x0210
        /*009a*/ 	.short	0x002c


	//----- nvinfo : EIATTR_SW_WAR
	.align		4
.L_27:
        /*009c*/ 	.byte	0x04, 0x36
        /*009e*/ 	.short	(.L_29 - .L_28)
.L_28:
        /*00a0*/ 	.word	0x00000008
.L_29:


//--------------------- .nv.callgraph             --------------------------
	.section	.nv.callgraph,"",@"SHT_CUDA_CALLGRAPH"
	.align	4
	.sectionentsize	8
	.align		4
        /*0000*/ 	.word	0x00000000
	.align		4
        /*0004*/ 	.word	0xffffffff
	.align		4
        /*0008*/ 	.word	0x00000000
	.align		4
        /*000c*/ 	.word	0xfffffffe
	.align		4
        /*0010*/ 	.word	0x00000000
	.align		4
        /*0014*/ 	.word	0xfffffffd
	.align		4
        /*0018*/ 	.word	0x00000000
	.align		4
        /*001c*/ 	.word	0xfffffffc


//--------------------- .text.triton_poi_fused_add_mul_rsub_1 --------------------------
	.section	.text.triton_poi_fused_add_mul_rsub_1,"ax",@progbits
	.align	128
        .global         triton_poi_fused_add_mul_rsub_1
        .type           triton_poi_fused_add_mul_rsub_1,@function
        .size           triton_poi_fused_add_mul_rsub_1,(.L_x_1 - triton_poi_fused_add_mul_rsub_1)
        .other          triton_poi_fused_add_mul_rsub_1,@"STO_CUDA_ENTRY STV_DEFAULT"
triton_poi_fused_add_mul_rsub_1:
.text.triton_poi_fused_add_mul_rsub_1:
[----:B------:R-:W0:Y:S01]  /*0000*/  LDC R1, c[0x0][0x28] ;  /* 0x00000a00ff017b82 */ /* 0x000e220000000800 */
[----:B------:R-:W1:Y:S07]  /*0010*/  S2R R0, SR_TID.X ;  /* 0x0000000000007919 */ /* 0x000e6e0000002100 */
[----:B------:R-:W2:Y:S01]  /*0020*/  LDC.64 R4, c[0x0][0x218] ;  /* 0x00008600ff047b82 */ /* 0x000ea20000000a00 */
[----:B------:R-:W-:Y:S01]  /*0030*/  CS2R R16, SRZ ;  /* 0x0000000000107805 */ /* 0x000fe2000001ff00 */
[----:B------:R-:W-:Y:S01]  /*0040*/  ULDC.64 UR4, c[0x0][0x208] ;  /* 0x0000820000047ab9 */ /* 0x000fe20000000a00 */
[----:B------:R-:W3:Y:S05]  /*0050*/  S2R R13, SR_CTAID.X ;  /* 0x00000000000d7919 */ /* 0x000eea0000002500 */
[----:B------:R-:W4:Y:S08]  /*0060*/  LDC.64 R2, c[0x0][0x210] ;  /* 0x00008400ff027b82 */ /* 0x000f300000000a00 */
[----:B------:R-:W5:Y:S01]  /*0070*/  LDC.64 R6, c[0x0][0x220] ;  /* 0x00008800ff067b82 */ /* 0x000f620000000a00 */
[----:B------:R-:W-:-:S02]  /*0080*/  CS2R R14, SRZ ;  /* 0x00000000000e7805 */ /* 0x000fc4000001ff00 */
[----:B------:R-:W-:-:S05]  /*0090*/  CS2R R18, SRZ ;  /* 0x0000000000127805 */ /* 0x000fca000001ff00 */
[----:B------:R-:W5:Y:S01]  /*00a0*/  LDC.64 R10, c[0x0][0x230] ;  /* 0x00008c00ff0a7b82 */ /* 0x000f620000000a00 */
[----:B-1----:R-:W-:-:S04]  /*00b0*/  SHF.L.U32 R0, R0, 0x1, RZ ;  /* 0x0000000100007819 */ /* 0x002fc800000006ff */
[----:B------:R-:W-:Y:S02]  /*00c0*/  LOP3.LUT R0, R0, 0x3e, RZ, 0xc0, !PT ;  /* 0x0000003e00007812 */ /* 0x000fe400078ec0ff */
[----:B---3--:R-:W-:Y:S02]  /*00d0*/  SHF.R.S32.HI R8, RZ, 0x19, R13 ;  /* 0x00000019ff087819 */ /* 0x008fe4000001140d */
[----:B------:R-:W-:Y:S02]  /*00e0*/  LEA R13, R13, R0, 0x6 ;  /* 0x000000000d0d7211 */ /* 0x000fe400078e30ff */
[----:B------:R-:W-:Y:S02]  /*00f0*/  SGXT R0, R8, 0x1 ;  /* 0x000000010800781a */ /* 0x000fe40000000200 */
[C---:B------:R-:W-:Y:S01]  /*0100*/  ISETP.GE.AND P0, PT, R13.reuse, 0x40, PT ;  /* 0x000000400d00780c */ /* 0x040fe20003f06270 */
[----:B--2---:R-:W-:Y:S01]  /*0110*/  IMAD.WIDE R4, R13, 0x4, R4 ;  /* 0x000000040d047825 */ /* 0x004fe200078e0204 */
[----:B------:R-:W-:-:S04]  /*0120*/  LEA.HI R0, R0, R13, RZ, 0x4 ;  /* 0x0000000d00007211 */ /* 0x000fc800078f20ff */
[----:B------:R-:W-:-:S04]  /*0130*/  LOP3.LUT R0, R0, 0xfffffff0, RZ, 0xc0, !PT ;  /* 0xfffffff000007812 */ /* 0x000fc800078ec0ff */
[----:B------:R-:W-:-:S03]  /*0140*/  IADD3 R9, R13, -R0, RZ ;  /* 0x800000000d097210 */ /* 0x000fc60007ffe0ff */
[----:B------:R-:W2:Y:S02]  /*0150*/  @!P0 LDG.E.64 R16, desc[UR4][R4.64] ;  /* 0x0000000404108981 */ /* 0x000ea4000c1e1b00 */
[----:B----4-:R-:W-:-:S04]  /*0160*/  IMAD.WIDE R2, R9, 0x4, R2 ;  /* 0x0000000409027825 */ /* 0x010fc800078e0202 */
[----:B-----5:R-:W-:Y:S01]  /*0170*/  IMAD.WIDE R6, R9, 0x4, R6 ;  /* 0x0000000409067825 */ /* 0x020fe200078e0206 */
[----:B------:R1:W3:Y:S01]  /*0180*/  @!P0 LDG.E.EL.64 R14, desc[UR4][R2.64] ;  /* 0x00000004020e8981 */ /* 0x0002e2000c2e1b00 */
[----:B------:R-:W4:Y:S03]  /*0190*/  LDC.64 R8, c[0x0][0x228] ;  /* 0x00008a00ff087b82 */ /* 0x000f260000000a00 */
[----:B------:R-:W5:Y:S01]  /*01a0*/  @!P0 LDG.E.EL.64 R18, desc[UR4][R6.64] ;  /* 0x0000000406128981 */ /* 0x000f62000c2e1b00 */
[----:B01----:R-:W-:-:S04]  /*01b0*/  IMAD.WIDE R2, R13, 0x4, R10 ;  /* 0x000000040d027825 */ /* 0x003fc800078e020a */
[----:B--2---:R-:W-:Y:S01]  /*01c0*/  FADD R0, -R16, 1 ;  /* 0x3f80000010007421 */ /* 0x004fe20000000100 */
[----:B------:R-:W-:-:S03]  /*01d0*/  FADD R4, -R17, 1 ;  /* 0x3f80000011047421 */ /* 0x000fc60000000100 */
[----:B------:R-:W-:Y:S01]  /*01e0*/  FMUL R21, R0, -1.00000001504746621988e+30 ;  /* 0xf149f2ca00157820 */ /* 0x000fe20000400000 */
[----:B------:R-:W-:Y:S01]  /*01f0*/  FMUL R0, R4, -1.00000001504746621988e+30 ;  /* 0xf149f2ca04007820 */ /* 0x000fe20000400000 */
[----:B----4-:R-:W-:-:S04]  /*0200*/  IMAD.WIDE R4, R13, 0x4, R8 ;  /* 0x000000040d047825 */ /* 0x010fc800078e0208 */
[--C-:B---3--:R-:W-:Y:S01]  /*0210*/  FFMA R14, R16, R14, R21.reuse ;  /* 0x0000000e100e7223 */ /* 0x108fe20000000015 */
[--C-:B------:R-:W-:Y:S01]  /*0220*/  FFMA R15, R17, R15, R0.reuse ;  /* 0x0000000f110f7223 */ /* 0x100fe20000000000 */
[----:B-----5:R-:W-:Y:S01]  /*0230*/  FFMA R18, R18, R16, R21 ;  /* 0x0000001012127223 */ /* 0x020fe20000000015 */
[----:B------:R-:W-:-:S03]  /*0240*/  FFMA R19, R19, R17, R0 ;  /* 0x0000001113137223 */ /* 0x000fc60000000000 */
[----:B------:R0:W-:Y:S02]  /*0250*/  @!P0 STG.E.64 desc[UR4][R4.64], R14 ;  /* 0x0000000e04008986 */ /* 0x0001e4000c101b04 */
[----:B0-----:R-:W-:Y:S05]  /*0260*/  @P0 EXIT ;  /* 0x000000000000094d */ /* 0x001fea0003800000 */
[----:B------:R-:W-:Y:S01]  /*0270*/  STG.E.64 desc[UR4][R2.64], R18 ;  /* 0x0000001202007986 */ /* 0x000fe2000c101b04 */
[----:B------:R-:W-:Y:S05]  /*0280*/  EXIT ;  /* 0x000000000000794d */ /* 0x000fea0003800000 */
.L_x_0:
[----:B------:R-:W-:-:S00]  /*0290*/  BRA `(.L_x_0) ;  /* 0xfffffffc00fc7947 */ /* 0x000fc0000383ffff */
[----:B------:R-:W-:-:S00]  /*02a0*/  NOP ;  /* 0x0000000000007918 */ /* 0x000fc00000000000 */
        /* <DEDUP_REMOVED lines=13> */
.L_x_1:


//--------------------- .nv.constant0.triton_poi_fused_add_mul_rsub_1 --------------------------
	.section	.nv.constant0.triton_poi_fused_add_mul_rsub_1,"a",@progbits
	.sectionflags	@""
	.align	4
.nv.constant0.triton_poi_fused_add_mul_rsub_1:
	.zero		572
